//
// Generated by NVIDIA NVVM Compiler
//
// Compiler Build ID: CL-36424714
// Cuda compilation tools, release 13.0, V13.0.88
// Based on NVVM 20.0.0
//

.version 9.0
.target sm_100
.address_size 64

	// .globl	_Z15update_diagonalPfS_S_

.visible .entry _Z15update_diagonalPfS_S_(
	.param .u64 .ptr .align 1 _Z15update_diagonalPfS_S__param_0,
	.param .u64 .ptr .align 1 _Z15update_diagonalPfS_S__param_1,
	.param .u64 .ptr .align 1 _Z15update_diagonalPfS_S__param_2
)
{
	.reg .pred 	%p<3>;
	.reg .b32 	%r<2>;
	.reg .b32 	%f<6>;
	.reg .b64 	%rd<7>;

	ld.param.u64 	%rd4, [_Z15update_diagonalPfS_S__param_0];
	ld.param.u64 	%rd3, [_Z15update_diagonalPfS_S__param_1];
	ld.param.u64 	%rd5, [_Z15update_diagonalPfS_S__param_2];
	cvta.to.global.u64 	%rd1, %rd4;
	cvta.to.global.u64 	%rd2, %rd5;
	mov.u32 	%r1, %tid.x;
	setp.ne.s32 	%p1, %r1, 1;
	@%p1 bra 	$L__BB0_4;
	cvta.to.global.u64 	%rd6, %rd3;
	ld.global.f32 	%f1, [%rd6];
	setp.leu.f32 	%p2, %f1, 0f00000000;
	@%p2 bra 	$L__BB0_3;
	ld.global.f32 	%f4, [%rd2];
	sub.f32 	%f5, %f1, %f4;
	st.global.f32 	[%rd1], %f5;
	bra.uni 	$L__BB0_4;
$L__BB0_3:
	ld.global.f32 	%f2, [%rd2];
	add.f32 	%f3, %f1, %f2;
	st.global.f32 	[%rd1], %f3;
$L__BB0_4:
	ret;

}
	// .globl	_Z11update_betaPfS_
.visible .entry _Z11update_betaPfS_(
	.param .u64 .ptr .align 1 _Z11update_betaPfS__param_0,
	.param .u64 .ptr .align 1 _Z11update_betaPfS__param_1
)
{
	.reg .pred 	%p<2>;
	.reg .b32 	%r<2>;
	.reg .b32 	%f<4>;
	.reg .b64 	%rd<5>;

	ld.param.u64 	%rd1, [_Z11update_betaPfS__param_0];
	ld.param.u64 	%rd2, [_Z11update_betaPfS__param_1];
	mov.u32 	%r1, %tid.x;
	setp.ne.s32 	%p1, %r1, 1;
	@%p1 bra 	$L__BB1_2;
	cvta.to.global.u64 	%rd3, %rd2;
	cvta.to.global.u64 	%rd4, %rd1;
	ld.global.f32 	%f1, [%rd3];
	mov.f32 	%f2, 0fC0000000;
	div.rn.f32 	%f3, %f2, %f1;
	st.global.f32 	[%rd4], %f3;
$L__BB1_2:
	ret;

}
	// .globl	_Z6mycopyPfS_i
.visible .entry _Z6mycopyPfS_i(
	.param .u64 .ptr .align 1 _Z6mycopyPfS_i_param_0,
	.param .u64 .ptr .align 1 _Z6mycopyPfS_i_param_1,
	.param .u32 _Z6mycopyPfS_i_param_2
)
{
	.reg .pred 	%p<2>;
	.reg .b32 	%r<6>;
	.reg .b32 	%f<2>;
	.reg .b64 	%rd<8>;

	ld.param.u64 	%rd1, [_Z6mycopyPfS_i_param_0];
	ld.param.u64 	%rd2, [_Z6mycopyPfS_i_param_1];
	ld.param.u32 	%r2, [_Z6mycopyPfS_i_param_2];
	mov.u32 	%r3, %tid.x;
	mov.u32 	%r4, %ctaid.x;
	mov.u32 	%r5, %ntid.x;
	mad.lo.s32 	%r1, %r4, %r5, %r3;
	setp.ge.s32 	%p1, %r1, %r2;
	@%p1 bra 	$L__BB2_2;
	cvta.to.global.u64 	%rd3, %rd2;
	cvta.to.global.u64 	%rd4, %rd1;
	mul.wide.s32 	%rd5, %r1, 4;
	add.s64 	%rd6, %rd3, %rd5;
	ld.global.f32 	%f1, [%rd6];
	add.s64 	%rd7, %rd4, %rd5;
	st.global.f32 	[%rd7], %f1;
$L__BB2_2:
	ret;

}


// ===== COMPILED SASS (sm_100) =====

	.target	sm_100

	.elftype	@"ET_EXEC"


//--------------------- .note.nv.tkinfo           --------------------------
	.section	.note.nv.tkinfo,"",@"SHT_NOTE"
	.sectionflags	@"SHF_NOTE_NV_TKINFO"
	.tkinfo
        /*0018*/ 	.word	0x00000002
        /*0030*/ 	.string	""
        /*0030*/ 	.string	"ptxas"
        /*0030*/ 	.string	"Cuda compilation tools, release 13.0, V13.0.88"
        /*0030*/ 	.string	"Build cuda_13.0.r13.0/compiler.36424714_0"
        /*0030*/ 	.string	"-arch sm_100 -m 64 "



//--------------------- .note.nv.cuinfo           --------------------------
	.section	.note.nv.cuinfo,"",@"SHT_NOTE"
	.sectionflags	@"SHF_NOTE_NV_CUINFO"
        /*0018*/ 	.short	0x0002
        /*001a*/ 	.short	0x0064
        /*001c*/ 	.short	0x0082
	.zero		2


//--------------------- .nv.info                  --------------------------
	.section	.nv.info,"",@"SHT_CUDA_INFO"
	.align	4


	//----- nvinfo : EIATTR_REGCOUNT
	.align		4
        /*0000*/ 	.byte	0x04, 0x2f
        /*0002*/ 	.short	(.L_1 - .L_0)
	.align		4
.L_0:
        /*0004*/ 	.word	index@(_Z15update_diagonalPfS_S_)
        /*0008*/ 	.word	0x0000000a


	//----- nvinfo : EIATTR_FRAME_SIZE
	.align		4
.L_1:
        /*000c*/ 	.byte	0x04, 0x11
        /*000e*/ 	.short	(.L_3 - .L_2)
	.align		4
.L_2:
        /*0010*/ 	.word	index@(_Z15update_diagonalPfS_S_)
        /*0014*/ 	.word	0x00000000


	//----- nvinfo : EIATTR_REGCOUNT
	.align		4
.L_3:
        /*0018*/ 	.byte	0x04, 0x2f
        /*001a*/ 	.short	(.L_5 - .L_4)
	.align		4
.L_4:
        /*001c*/ 	.word	index@(_Z11update_betaPfS_)
        /*0020*/ 	.word	0x0000000c


	//----- nvinfo : EIATTR_FRAME_SIZE
	.align		4
.L_5:
        /*0024*/ 	.byte	0x04, 0x11
        /*0026*/ 	.short	(.L_7 - .L_6)
	.align		4
.L_6:
        /*0028*/ 	.word	index@($__internal_0_$__cuda_sm3x_div_rn_noftz_f32_slowpath)
        /*002c*/ 	.word	0x00000000


	//----- nvinfo : EIATTR_FRAME_SIZE
	.align		4
.L_7:
        /*0030*/ 	.byte	0x04, 0x11
        /*0032*/ 	.short	(.L_9 - .L_8)
	.align		4
.L_8:
        /*0034*/ 	.word	index@(_Z11update_betaPfS_)
        /*0038*/ 	.word	0x00000000


	//----- nvinfo : EIATTR_REGCOUNT
	.align		4
.L_9:
        /*003c*/ 	.byte	0x04, 0x2f
        /*003e*/ 	.short	(.L_11 - .L_10)
	.align		4
.L_10:
        /*0040*/ 	.word	index@(_Z6mycopyPfS_i)
        /*0044*/ 	.word	0x0000000a


	//----- nvinfo : EIATTR_FRAME_SIZE
	.align		4
.L_11:
        /*0048*/ 	.byte	0x04, 0x11
        /*004a*/ 	.short	(.L_13 - .L_12)
	.align		4
.L_12:
        /*004c*/ 	.word	index@(_Z6mycopyPfS_i)
        /*0050*/ 	.word	0x00000000


	//----- nvinfo : EIATTR_MIN_STACK_SIZE
	.align		4
.L_13:
        /*0054*/ 	.byte	0x04, 0x12
        /*0056*/ 	.short	(.L_15 - .L_14)
	.align		4
.L_14:
        /*0058*/ 	.word	index@(_Z6mycopyPfS_i)
        /*005c*/ 	.word	0x00000000


	//----- nvinfo : EIATTR_MIN_STACK_SIZE
	.align		4
.L_15:
        /*0060*/ 	.byte	0x04, 0x12
        /*0062*/ 	.short	(.L_17 - .L_16)
	.align		4
.L_16:
        /*0064*/ 	.word	index@(_Z11update_betaPfS_)
        /*0068*/ 	.word	0x00000000


	//----- nvinfo : EIATTR_MIN_STACK_SIZE
	.align		4
.L_17:
        /*006c*/ 	.byte	0x04, 0x12
        /*006e*/ 	.short	(.L_19 - .L_18)
	.align		4
.L_18:
        /*0070*/ 	.word	index@(_Z15update_diagonalPfS_S_)
        /*0074*/ 	.word	0x00000000
.L_19:


//--------------------- .nv.compat                --------------------------
	.section	.nv.compat,"",@"SHT_CUDA_COMPAT_INFO"
	.align	4
        /*0000*/ 	.byte	0x02, 0x09, 0x00, 0x00, 0x02, 0x02, 0x01, 0x00, 0x02, 0x05, 0x05, 0x00, 0x03, 0x07, 0x01, 0x01
        /*0010*/ 	.byte	0x02, 0x03, 0x00, 0x00, 0x02, 0x06, 0x01, 0x00, 0x04, 0x0b, 0x08, 0x00, 0x01, 0x00, 0x00, 0x00
        /*0020*/ 	.byte	0x00, 0x00, 0x00, 0x00


//--------------------- .nv.info._Z6mycopyPfS_i   --------------------------
	.section	.nv.info._Z6mycopyPfS_i,"",@"SHT_CUDA_INFO"
	.sectionflags	@""
	.align	4


	//----- nvinfo : EIATTR_CUDA_API_VERSION
	.align		4
        /*0000*/ 	.byte	0x04, 0x37
        /*0002*/ 	.short	(.L_21 - .L_20)
.L_20:
        /*0004*/ 	.word	0x00000082


	//----- nvinfo : EIATTR_KPARAM_INFO
	.align		4
.L_21:
        /*0008*/ 	.byte	0x04, 0x17
        /*000a*/ 	.short	(.L_23 - .L_22)
.L_22:
        /*000c*/ 	.word	0x00000000
        /*0010*/ 	.short	0x0002
        /*0012*/ 	.short	0x0010
        /*0014*/ 	.byte	0x00, 0xf0, 0x11, 0x00


	//----- nvinfo : EIATTR_KPARAM_INFO
	.align		4
.L_23:
        /*0018*/ 	.byte	0x04, 0x17
        /*001a*/ 	.short	(.L_25 - .L_24)
.L_24:
        /*001c*/ 	.word	0x00000000
        /*0020*/ 	.short	0x0001
        /*0022*/ 	.short	0x0008
        /*0024*/ 	.byte	0x00, 0xf5, 0x21, 0x00


	//----- nvinfo : EIATTR_KPARAM_INFO
	.align		4
.L_25:
        /*0028*/ 	.byte	0x04, 0x17
        /*002a*/ 	.short	(.L_27 - .L_26)
.L_26:
        /*002c*/ 	.word	0x00000000
        /*0030*/ 	.short	0x0000
        /*0032*/ 	.short	0x0000
        /*0034*/ 	.byte	0x00, 0xf5, 0x21, 0x00


	//----- nvinfo : EIATTR_SPARSE_MMA_MASK
	.align		4
.L_27:
        /*0038*/ 	.byte	0x03, 0x50
        /*003a*/ 	.short	0x0000


	//----- nvinfo : EIATTR_MAXREG_COUNT
	.align		4
        /*003c*/ 	.byte	0x03, 0x1b
        /*003e*/ 	.short	0x00ff


	//----- nvinfo : EIATTR_MERCURY_ISA_VERSION
	.align		4
        /*0040*/ 	.byte	0x03, 0x5f
        /*0042*/ 	.short	0x0101


	//----- nvinfo : EIATTR_VRC_CTA_INIT_COUNT
	.align		4
        /*0044*/ 	.byte	0x02, 0x4a
	.zero		1
	.zero		1


	//----- nvinfo : EIATTR_EXIT_INSTR_OFFSETS
	.align		4
        /*0048*/ 	.byte	0x04, 0x1c
        /*004a*/ 	.short	(.L_29 - .L_28)


	//   ....[0]....
.L_28:
        /*004c*/ 	.word	0x00000070


	//   ....[1]....
        /*0050*/ 	.word	0x000000f0


	//----- nvinfo : EIATTR_CBANK_PARAM_SIZE
	.align		4
.L_29:
        /*0054*/ 	.byte	0x03, 0x19
        /*0056*/ 	.short	0x0014


	//----- nvinfo : EIATTR_PARAM_CBANK
	.align		4
        /*0058*/ 	.byte	0x04, 0x0a
        /*005a*/ 	.short	(.L_31 - .L_30)
	.align		4
.L_30:
        /*005c*/ 	.word	index@(.nv.constant0._Z6mycopyPfS_i)
        /*0060*/ 	.short	0x0380
        /*0062*/ 	.short	0x0014


	//----- nvinfo : EIATTR_SW_WAR
	.align		4
.L_31:
        /*0064*/ 	.byte	0x04, 0x36
        /*0066*/ 	.short	(.L_33 - .L_32)
.L_32:
        /*0068*/ 	.word	0x00000008
.L_33:


//--------------------- .nv.info._Z11update_betaPfS_ --------------------------
	.section	.nv.info._Z11update_betaPfS_,"",@"SHT_CUDA_INFO"
	.sectionflags	@""
	.align	4


	//----- nvinfo : EIATTR_CUDA_API_VERSION
	.align		4
        /*0000*/ 	.byte	0x04, 0x37
        /*0002*/ 	.short	(.L_35 - .L_34)
.L_34:
        /*0004*/ 	.word	0x00000082


	//----- nvinfo : EIATTR_KPARAM_INFO
	.align		4
.L_35:
        /*0008*/ 	.byte	0x04, 0x17
        /*000a*/ 	.short	(.L_37 - .L_36)
.L_36:
        /*000c*/ 	.word	0x00000000
        /*0010*/ 	.short	0x0001
        /*0012*/ 	.short	0x0008
        /*0014*/ 	.byte	0x00, 0xf5, 0x21, 0x00


	//----- nvinfo : EIATTR_KPARAM_INFO
	.align		4
.L_37:
        /*0018*/ 	.byte	0x04, 0x17
        /*001a*/ 	.short	(.L_39 - .L_38)
.L_38:
        /*001c*/ 	.word	0x00000000
        /*0020*/ 	.short	0x0000
        /*0022*/ 	.short	0x0000
        /*0024*/ 	.byte	0x00, 0xf5, 0x21, 0x00


	//----- nvinfo : EIATTR_SPARSE_MMA_MASK
	.align		4
.L_39:
        /*0028*/ 	.byte	0x03, 0x50
        /*002a*/ 	.short	0x0000


	//----- nvinfo : EIATTR_MAXREG_COUNT
	.align		4
        /*002c*/ 	.byte	0x03, 0x1b
        /*002e*/ 	.short	0x00ff


	//----- nvinfo : EIATTR_MERCURY_ISA_VERSION
	.align		4
        /*0030*/ 	.byte	0x03, 0x5f
        /*0032*/ 	.short	0x0101


	//----- nvinfo : EIATTR_VRC_CTA_INIT_COUNT
	.align		4
        /*0034*/ 	.byte	0x02, 0x4a
	.zero		1
	.zero		1


	//----- nvinfo : EIATTR_EXIT_INSTR_OFFSETS
	.align		4
        /*0038*/ 	.byte	0x04, 0x1c
        /*003a*/ 	.short	(.L_41 - .L_40)


	//   ....[0]....
.L_40:
        /*003c*/ 	.word	0x00000030


	//   ....[1]....
        /*0040*/ 	.word	0x00000160


	//----- nvinfo : EIATTR_CRS_STACK_SIZE
	.align		4
.L_41:
        /*0044*/ 	.byte	0x04, 0x1e
        /*0046*/ 	.short	(.L_43 - .L_42)
.L_42:
        /*0048*/ 	.word	0x00000000


	//----- nvinfo : EIATTR_CBANK_PARAM_SIZE
	.align		4
.L_43:
        /*004c*/ 	.byte	0x03, 0x19
        /*004e*/ 	.short	0x0010


	//----- nvinfo : EIATTR_PARAM_CBANK
	.align		4
        /*0050*/ 	.byte	0x04, 0x0a
        /*0052*/ 	.short	(.L_45 - .L_44)
	.align		4
.L_44:
        /*0054*/ 	.word	index@(.nv.constant0._Z11update_betaPfS_)
        /*0058*/ 	.short	0x0380
        /*005a*/ 	.short	0x0010


	//----- nvinfo : EIATTR_SW_WAR
	.align		4
.L_45:
        /*005c*/ 	.byte	0x04, 0x36
        /*005e*/ 	.short	(.L_47 - .L_46)
.L_46:
        /*0060*/ 	.word	0x00000008
.L_47:


//--------------------- .nv.info._Z15update_diagonalPfS_S_ --------------------------
	.section	.nv.info._Z15update_diagonalPfS_S_,"",@"SHT_CUDA_INFO"
	.sectionflags	@""
	.align	4


	//----- nvinfo : EIATTR_CUDA_API_VERSION
	.align		4
        /*0000*/ 	.byte	0x04, 0x37
        /*0002*/ 	.short	(.L_49 - .L_48)
.L_48:
        /*0004*/ 	.word	0x00000082


	//----- nvinfo : EIATTR_KPARAM_INFO
	.align		4
.L_49:
        /*0008*/ 	.byte	0x04, 0x17
        /*000a*/ 	.short	(.L_51 - .L_50)
.L_50:
        /*000c*/ 	.word	0x00000000
        /*0010*/ 	.short	0x0002
        /*0012*/ 	.short	0x0010
        /*0014*/ 	.byte	0x00, 0xf5, 0x21, 0x00


	//----- nvinfo : EIATTR_KPARAM_INFO
	.align		4
.L_51:
        /*0018*/ 	.byte	0x04, 0x17
        /*001a*/ 	.short	(.L_53 - .L_52)
.L_52:
        /*001c*/ 	.word	0x00000000
        /*0020*/ 	.short	0x0001
        /*0022*/ 	.short	0x0008
        /*0024*/ 	.byte	0x00, 0xf5, 0x21, 0x00


	//----- nvinfo : EIATTR_KPARAM_INFO
	.align		4
.L_53:
        /*0028*/ 	.byte	0x04, 0x17
        /*002a*/ 	.short	(.L_55 - .L_54)
.L_54:
        /*002c*/ 	.word	0x00000000
        /*0030*/ 	.short	0x0000
        /*0032*/ 	.short	0x0000
        /*0034*/ 	.byte	0x00, 0xf5, 0x21, 0x00


	//----- nvinfo : EIATTR_SPARSE_MMA_MASK
	.align		4
.L_55:
        /*0038*/ 	.byte	0x03, 0x50
        /*003a*/ 	.short	0x0000


	//----- nvinfo : EIATTR_MAXREG_COUNT
	.align		4
        /*003c*/ 	.byte	0x03, 0x1b
        /*003e*/ 	.short	0x00ff


	//----- nvinfo : EIATTR_MERCURY_ISA_VERSION
	.align		4
        /*0040*/ 	.byte	0x03, 0x5f
        /*0042*/ 	.short	0x0101


	//----- nvinfo : EIATTR_VRC_CTA_INIT_COUNT
	.align		4
        /*0044*/ 	.byte	0x02, 0x4a
	.zero		1
	.zero		1


	//----- nvinfo : EIATTR_EXIT_INSTR_OFFSETS
	.align		4
        /*0048*/ 	.byte	0x04, 0x1c
        /*004a*/ 	.short	(.L_57 - .L_56)


	//   ....[0]....
.L_56:
        /*004c*/ 	.word	0x00000030


	//   ....[1]....
        /*0050*/ 	.word	0x000000e0


	//   ....[2]....
        /*0054*/ 	.word	0x00000140


	//----- nvinfo : EIATTR_CBANK_PARAM_SIZE
	.align		4
.L_57:
        /*0058*/ 	.byte	0x03, 0x19
        /*005a*/ 	.short	0x0018


	//----- nvinfo : EIATTR_PARAM_CBANK
	.align		4
        /*005c*/ 	.byte	0x04, 0x0a
        /*005e*/ 	.short	(.L_59 - .L_58)
	.align		4
.L_58:
        /*0060*/ 	.word	index@(.nv.constant0._Z15update_diagonalPfS_S_)
        /*0064*/ 	.short	0x0380
        /*0066*/ 	.short	0x0018


	//----- nvinfo : EIATTR_SW_WAR
	.align		4
.L_59:
        /*0068*/ 	.byte	0x04, 0x36
        /*006a*/ 	.short	(.L_61 - .L_60)
.L_60:
        /*006c*/ 	.word	0x00000008
.L_61:


//--------------------- .nv.callgraph             --------------------------
	.section	.nv.callgraph,"",@"SHT_CUDA_CALLGRAPH"
	.align	4
	.sectionentsize	8
	.align		4
        /*0000*/ 	.word	0x00000000
	.align		4
        /*0004*/ 	.word	0xffffffff
	.align		4
        /*0008*/ 	.word	0x00000000
	.align		4
        /*000c*/ 	.word	0xfffffffe
	.align		4
        /*0010*/ 	.word	0x00000000
	.align		4
        /*0014*/ 	.word	0xfffffffd
	.align		4
        /*0018*/ 	.word	0x00000000
	.align		4
        /*001c*/ 	.word	0xfffffffc


//--------------------- .text._Z6mycopyPfS_i      --------------------------
	.section	.text._Z6mycopyPfS_i,"ax",@progbits
	.align	128
        .global         _Z6mycopyPfS_i
        .type           _Z6mycopyPfS_i,@function
        .size           _Z6mycopyPfS_i,(.L_x_14 - _Z6mycopyPfS_i)
        .other          _Z6mycopyPfS_i,@"STO_CUDA_ENTRY STV_DEFAULT"
_Z6mycopyPfS_i:
.text._Z6mycopyPfS_i:
[----:B------:R-:W-:Y:S01]  /*0000*/  LDC R1, c[0x0][0x37c] ;  /* 0x0000df00ff017b82 */ /* 0x000fe20000000800 */
[----:B------:R-:W0:Y:S07]  /*0010*/  S2R R7, SR_TID.X ;  /* 0x0000000000077919 */ /* 0x000e2e0000002100 */
[----:B------:R-:W0:Y:S01]  /*0020*/  S2UR UR4, SR_CTAID.X ;  /* 0x00000000000479c3 */ /* 0x000e220000002500 */
[----:B------:R-:W1:Y:S07]  /*0030*/  LDCU UR5, c[0x0][0x390] ;  /* 0x00007200ff0577ac */ /* 0x000e6e0008000800 */
[----:B------:R-:W0:Y:S02]  /*0040*/  LDC R0, c[0x0][0x360] ;  /* 0x0000d800ff007b82 */ /* 0x000e240000000800 */
[----:B0-----:R-:W-:-:S05]  /*0050*/  IMAD R7, R0, UR4, R7 ;  /* 0x0000000400077c24 */ /* 0x001fca000f8e0207 */
[----:B-1----:R-:W-:-:S13]  /*0060*/  ISETP.GE.AND P0, PT, R7, UR5, PT ;  /* 0x0000000507007c0c */ /* 0x002fda000bf06270 */
[----:B------:R-:W-:Y:S05]  /*0070*/  @P0 EXIT ;  /* 0x000000000000094d */ /* 0x000fea0003800000 */
[----:B------:R-:W0:Y:S01]  /*0080*/  LDC.64 R2, c[0x0][0x388] ;  /* 0x0000e200ff027b82 */ /* 0x000e220000000a00 */
[----:B------:R-:W1:Y:S07]  /*0090*/  LDCU.64 UR4, c[0x0][0x358] ;  /* 0x00006b00ff0477ac */ /* 0x000e6e0008000a00 */
[----:B------:R-:W2:Y:S01]  /*00a0*/  LDC.64 R4, c[0x0][0x380] ;  /* 0x0000e000ff047b82 */ /* 0x000ea20000000a00 */
[----:B0-----:R-:W-:-:S06]  /*00b0*/  IMAD.WIDE R2, R7, 0x4, R2 ;  /* 0x0000000407027825 */ /* 0x001fcc00078e0202 */
[----:B-1----:R-:W3:Y:S01]  /*00c0*/  LDG.E R3, desc[UR4][R2.64] ;  /* 0x0000000402037981 */ /* 0x002ee2000c1e1900 */
[----:B--2---:R-:W-:-:S05]  /*00d0*/  IMAD.WIDE R4, R7, 0x4, R4 ;  /* 0x0000000407047825 */ /* 0x004fca00078e0204 */
[----:B---3--:R-:W-:Y:S01]  /*00e0*/  STG.E desc[UR4][R4.64], R3 ;  /* 0x0000000304007986 */ /* 0x008fe2000c101904 */
[----:B------:R-:W-:Y:S05]  /*00f0*/  EXIT ;  /* 0x000000000000794d */ /* 0x000fea0003800000 */
.L_x_0:
[----:B------:R-:W-:-:S00]  /*0100*/  BRA `(.L_x_0) ;  /* 0xfffffffc00fc7947 */ /* 0x000fc0000383ffff */
[----:B------:R-:W-:-:S00]  /*0110*/  NOP ;  /* 0x0000000000007918 */ /* 0x000fc00000000000 */
        /* <DEDUP_REMOVED lines=14> */
.L_x_14:


//--------------------- .text._Z11update_betaPfS_ --------------------------
	.section	.text._Z11update_betaPfS_,"ax",@progbits
	.align	128
        .global         _Z11update_betaPfS_
        .type           _Z11update_betaPfS_,@function
        .size           _Z11update_betaPfS_,(.L_x_13 - _Z11update_betaPfS_)
        .other          _Z11update_betaPfS_,@"STO_CUDA_ENTRY STV_DEFAULT"
_Z11update_betaPfS_:
.text._Z11update_betaPfS_:
[----:B------:R-:W-:Y:S01]  /*0000*/  LDC R1, c[0x0][0x37c] ;  /* 0x0000df00ff017b82 */ /* 0x000fe20000000800 */
[----:B------:R-:W0:Y:S02]  /*0010*/  S2R R0, SR_TID.X ;  /* 0x0000000000007919 */ /* 0x000e240000002100 */
[----:B0-----:R-:W-:-:S13]  /*0020*/  ISETP.NE.AND P0, PT, R0, 0x1, PT ;  /* 0x000000010000780c */ /* 0x001fda0003f05270 */
[----:B------:R-:W-:Y:S05]  /*0030*/  @P0 EXIT ;  /* 0x000000000000094d */ /* 0x000fea0003800000 */
[----:B------:R-:W0:Y:S01]  /*0040*/  LDC.64 R2, c[0x0][0x388] ;  /* 0x0000e200ff027b82 */ /* 0x000e220000000a00 */
[----:B------:R-:W0:Y:S02]  /*0050*/  LDCU.64 UR6, c[0x0][0x358] ;  /* 0x00006b00ff0677ac */ /* 0x000e240008000a00 */
[----:B0-----:R-:W2:Y:S01]  /*0060*/  LDG.E R3, desc[UR6][R2.64] ;  /* 0x0000000602037981 */ /* 0x001ea2000c1e1900 */
[----:B------:R-:W-:Y:S02]  /*0070*/  UMOV UR4, 0x40000000 ;  /* 0x4000000000047882 */ /* 0x000fe40000000000 */
[----:B------:R-:W-:Y:S01]  /*0080*/  IMAD.U32 R6, RZ, RZ, UR4 ;  /* 0x00000004ff067e24 */ /* 0x000fe2000f8e00ff */
[----:B--2---:R-:W0:Y:S08]  /*0090*/  MUFU.RCP R0, R3 ;  /* 0x0000000300007308 */ /* 0x004e300000001000 */
[----:B------:R-:W1:Y:S01]  /*00a0*/  FCHK P0, -R6, R3 ;  /* 0x0000000306007302 */ /* 0x000e620000000100 */
[----:B0-----:R-:W-:-:S04]  /*00b0*/  FFMA R5, -R3, R0, 1 ;  /* 0x3f80000003057423 */ /* 0x001fc80000000100 */
[----:B------:R-:W-:-:S04]  /*00c0*/  FFMA R0, R0, R5, R0 ;  /* 0x0000000500007223 */ /* 0x000fc80000000000 */
[----:B------:R-:W-:-:S04]  /*00d0*/  FFMA R4, R0, -2, RZ ;  /* 0xc000000000047823 */ /* 0x000fc800000000ff */
[----:B------:R-:W-:-:S04]  /*00e0*/  FFMA R5, -R3, R4, -2 ;  /* 0xc000000003057423 */ /* 0x000fc80000000104 */
[----:B------:R-:W-:Y:S01]  /*00f0*/  FFMA R5, R0, R5, R4 ;  /* 0x0000000500057223 */ /* 0x000fe20000000004 */
[----:B-1----:R-:W-:Y:S06]  /*0100*/  @!P0 BRA `(.L_x_1) ;  /* 0x00000000000c8947 */ /* 0x002fec0003800000 */
[----:B------:R-:W-:-:S07]  /*0110*/  MOV R2, 0x130 ;  /* 0x0000013000027802 */ /* 0x000fce0000000f00 */
[----:B------:R-:W-:Y:S05]  /*0120*/  CALL.REL.NOINC `($__internal_0_$__cuda_sm3x_div_rn_noftz_f32_slowpath) ;  /* 0x0000000000107944 */ /* 0x000fea0003c00000 */
[----:B------:R-:W-:-:S07]  /*0130*/  IMAD.MOV.U32 R5, RZ, RZ, R6 ;  /* 0x000000ffff057224 */ /* 0x000fce00078e0006 */
.L_x_1:
[----:B------:R-:W0:Y:S02]  /*0140*/  LDC.64 R2, c[0x0][0x380] ;  /* 0x0000e000ff027b82 */ /* 0x000e240000000a00 */
[----:B0-----:R-:W-:Y:S01]  /*0150*/  STG.E desc[UR6][R2.64], R5 ;  /* 0x0000000502007986 */ /* 0x001fe2000c101906 */
[----:B------:R-:W-:Y:S05]  /*0160*/  EXIT ;  /* 0x000000000000794d */ /* 0x000fea0003800000 */
        .weak           $__internal_0_$__cuda_sm3x_div_rn_noftz_f32_slowpath
        .type           $__internal_0_$__cuda_sm3x_div_rn_noftz_f32_slowpath,@function
        .size           $__internal_0_$__cuda_sm3x_div_rn_noftz_f32_slowpath,(.L_x_13 - $__internal_0_$__cuda_sm3x_div_rn_noftz_f32_slowpath)
$__internal_0_$__cuda_sm3x_div_rn_noftz_f32_slowpath:
[--C-:B------:R-:W-:Y:S01]  /*0170*/  SHF.R.U32.HI R0, RZ, 0x17, R3.reuse ;  /* 0x00000017ff007819 */ /* 0x100fe20000011603 */
[----:B------:R-:W-:-:S03]  /*0180*/  IMAD.MOV.U32 R6, RZ, RZ, R3 ;  /* 0x000000ffff067224 */ /* 0x000fc600078e0003 */
[----:B------:R-:W-:-:S05]  /*0190*/  LOP3.LUT R4, R0, 0xff, RZ, 0xc0, !PT ;  /* 0x000000ff00047812 */ /* 0x000fca00078ec0ff */
[----:B------:R-:W-:-:S05]  /*01a0*/  VIADD R7, R4, 0xffffffff ;  /* 0xffffffff04077836 */ /* 0x000fca0000000000 */
[----:B------:R-:W-:-:S13]  /*01b0*/  ISETP.GT.U32.AND P0, PT, R7, 0xfd, PT ;  /* 0x000000fd0700780c */ /* 0x000fda0003f04070 */
[----:B------:R-:W-:Y:S01]  /*01c0*/  @!P0 IMAD.MOV.U32 R5, RZ, RZ, RZ ;  /* 0x000000ffff058224 */ /* 0x000fe200078e00ff */
[----:B------:R-:W-:Y:S06]  /*01d0*/  @!P0 BRA `(.L_x_2) ;  /* 0x0000000000408947 */ /* 0x000fec0003800000 */
[----:B------:R-:W-:Y:S01]  /*01e0*/  FSETP.GTU.FTZ.AND P0, PT, |R3|, +INF , PT ;  /* 0x7f8000000300780b */ /* 0x000fe20003f1c200 */
[----:B------:R-:W-:-:S12]  /*01f0*/  IMAD.MOV.U32 R0, RZ, RZ, R3 ;  /* 0x000000ffff007224 */ /* 0x000fd800078e0003 */
[----:B------:R-:W-:Y:S05]  /*0200*/  @P0 BRA `(.L_x_3) ;  /* 0x0000000400280947 */ /* 0x000fea0003800000 */
[----:B------:R-:W-:-:S05]  /*0210*/  IMAD.MOV.U32 R3, RZ, RZ, -0x40000000 ;  /* 0xc0000000ff037424 */ /* 0x000fca00078e00ff */
[----:B------:R-:W-:-:S13]  /*0220*/  LOP3.LUT P0, RZ, R6, 0x7fffffff, R3, 0xc8, !PT ;  /* 0x7fffffff06ff7812 */ /* 0x000fda000780c803 */
[----:B------:R-:W-:Y:S05]  /*0230*/  @!P0 BRA `(.L_x_4) ;  /* 0x0000000400148947 */ /* 0x000fea0003800000 */
[----:B------:R-:W-:Y:S02]  /*0240*/  FSETP.NEU.FTZ.AND P0, PT, |R0|, +INF , PT ;  /* 0x7f8000000000780b */ /* 0x000fe40003f1d200 */
[----:B------:R-:W-:-:S04]  /*0250*/  LOP3.LUT P1, RZ, R3, 0x7fffffff, RZ, 0xc0, !PT ;  /* 0x7fffffff03ff7812 */ /* 0x000fc8000782c0ff */
[----:B------:R-:W-:-:S13]  /*0260*/  PLOP3.LUT P0, PT, P0, P1, PT, 0x2f, 0xf2 ;  /* 0x0000000000f2781c */ /* 0x000fda0000702577 */
[----:B------:R-:W-:Y:S05]  /*0270*/  @P0 BRA `(.L_x_5) ;  /* 0x0000000000fc0947 */ /* 0x000fea0003800000 */
[----:B------:R-:W-:-:S13]  /*0280*/  LOP3.LUT P0, RZ, R6, 0x7fffffff, RZ, 0xc0, !PT ;  /* 0x7fffffff06ff7812 */ /* 0x000fda000780c0ff */
[----:B------:R-:W-:Y:S05]  /*0290*/  @!P0 BRA `(.L_x_6) ;  /* 0x0000000000e88947 */ /* 0x000fea0003800000 */
[----:B------:R-:W-:Y:S01]  /*02a0*/  ISETP.GE.AND P0, PT, R7, RZ, PT ;  /* 0x000000ff0700720c */ /* 0x000fe20003f06270 */
[----:B------:R-:W-:-:S12]  /*02b0*/  IMAD.MOV.U32 R5, RZ, RZ, RZ ;  /* 0x000000ffff057224 */ /* 0x000fd800078e00ff */
[----:B------:R-:W-:Y:S01]  /*02c0*/  @!P0 FFMA R6, R0, 1.84467440737095516160e+19, RZ ;  /* 0x5f80000000068823 */ /* 0x000fe200000000ff */
[----:B------:R-:W-:-:S07]  /*02d0*/  @!P0 VIADD R5, R5, 0x40 ;  /* 0x0000004005058836 */ /* 0x000fce0000000000 */
.L_x_2:
[----:B------:R-:W-:Y:S01]  /*02e0*/  LEA R3, R4, 0xc0800000, 0x17 ;  /* 0xc080000004037811 */ /* 0x000fe200078eb8ff */
[----:B------:R-:W-:Y:S01]  /*02f0*/  UMOV UR4, 0xc0000000 ;  /* 0xc000000000047882 */ /* 0x000fe20000000000 */
[----:B------:R-:W-:Y:S01]  /*0300*/  IADD3 R4, PT, PT, R5, 0x80, -R4 ;  /* 0x0000008005047810 */ /* 0x000fe20007ffe804 */
[----:B------:R-:W-:Y:S02]  /*0310*/  UIADD3 UR4, UPT, UPT, UR4, -0x800000, URZ ;  /* 0xff80000004047890 */ /* 0x000fe4000fffe0ff */
[----:B------:R-:W-:-:S04]  /*0320*/  IMAD.IADD R3, R6, 0x1, -R3 ;  /* 0x0000000106037824 */ /* 0x000fc800078e0a03 */
[----:B------:R-:W0:Y:S01]  /*0330*/  MUFU.RCP R0, R3 ;  /* 0x0000000300007308 */ /* 0x000e220000001000 */
[----:B------:R-:W-:-:S04]  /*0340*/  FADD.FTZ R7, -R3, -RZ ;  /* 0x800000ff03077221 */ /* 0x000fc80000010100 */
[----:B0-----:R-:W-:-:S04]  /*0350*/  FFMA R9, R0, R7, 1 ;  /* 0x3f80000000097423 */ /* 0x001fc80000000007 */
[----:B------:R-:W-:-:S04]  /*0360*/  FFMA R0, R0, R9, R0 ;  /* 0x0000000900007223 */ /* 0x000fc80000000000 */
[----:B------:R-:W-:-:S04]  /*0370*/  FFMA R6, R0, UR4, RZ ;  /* 0x0000000400067c23 */ /* 0x000fc800080000ff */
[----:B------:R-:W-:-:S04]  /*0380*/  FFMA R9, R7, R6, UR4 ;  /* 0x0000000407097e23 */ /* 0x000fc80008000006 */
[----:B------:R-:W-:-:S04]  /*0390*/  FFMA R9, R0, R9, R6 ;  /* 0x0000000900097223 */ /* 0x000fc80000000006 */
[----:B------:R-:W-:-:S04]  /*03a0*/  FFMA R8, R7, R9, UR4 ;  /* 0x0000000407087e23 */ /* 0x000fc80008000009 */
[----:B------:R-:W-:-:S05]  /*03b0*/  FFMA R6, R0, R8, R9 ;  /* 0x0000000800067223 */ /* 0x000fca0000000009 */
[----:B------:R-:W-:-:S04]  /*03c0*/  SHF.R.U32.HI R3, RZ, 0x17, R6 ;  /* 0x00000017ff037819 */ /* 0x000fc80000011606 */
[----:B------:R-:W-:-:S05]  /*03d0*/  LOP3.LUT R3, R3, 0xff, RZ, 0xc0, !PT ;  /* 0x000000ff03037812 */ /* 0x000fca00078ec0ff */
[----:B------:R-:W-:-:S04]  /*03e0*/  IMAD.IADD R7, R3, 0x1, R4 ;  /* 0x0000000103077824 */ /* 0x000fc800078e0204 */
[----:B------:R-:W-:-:S05]  /*03f0*/  VIADD R3, R7, 0xffffffff ;  /* 0xffffffff07037836 */ /* 0x000fca0000000000 */
[----:B------:R-:W-:-:S13]  /*0400*/  ISETP.GE.U32.AND P0, PT, R3, 0xfe, PT ;  /* 0x000000fe0300780c */ /* 0x000fda0003f06070 */
[----:B------:R-:W-:Y:S05]  /*0410*/  @!P0 BRA `(.L_x_7) ;  /* 0x0000000000808947 */ /* 0x000fea0003800000 */
[----:B------:R-:W-:-:S13]  /*0420*/  ISETP.GT.AND P0, PT, R7, 0xfe, PT ;  /* 0x000000fe0700780c */ /* 0x000fda0003f04270 */
[----:B------:R-:W-:Y:S05]  /*0430*/  @P0 BRA `(.L_x_8) ;  /* 0x00000000006c0947 */ /* 0x000fea0003800000 */
[----:B------:R-:W-:-:S13]  /*0440*/  ISETP.GE.AND P0, PT, R7, 0x1, PT ;  /* 0x000000010700780c */ /* 0x000fda0003f06270 */
[----:B------:R-:W-:Y:S05]  /*0450*/  @P0 BRA `(.L_x_9) ;  /* 0x0000000000980947 */ /* 0x000fea0003800000 */
[----:B------:R-:W-:Y:S02]  /*0460*/  ISETP.GE.AND P0, PT, R7, -0x18, PT ;  /* 0xffffffe80700780c */ /* 0x000fe40003f06270 */
[----:B------:R-:W-:-:S11]  /*0470*/  LOP3.LUT R6, R6, 0x80000000, RZ, 0xc0, !PT ;  /* 0x8000000006067812 */ /* 0x000fd600078ec0ff */
[----:B------:R-:W-:Y:S05]  /*0480*/  @!P0 BRA `(.L_x_9) ;  /* 0x00000000008c8947 */ /* 0x000fea0003800000 */
[CC--:B------:R-:W-:Y:S01]  /*0490*/  FFMA.RZ R3, R0.reuse, R8.reuse, R9 ;  /* 0x0000000800037223 */ /* 0x0c0fe2000000c009 */
[C---:B------:R-:W-:Y:S01]  /*04a0*/  VIADD R5, R7.reuse, 0x20 ;  /* 0x0000002007057836 */ /* 0x040fe20000000000 */
[C---:B------:R-:W-:Y:S02]  /*04b0*/  ISETP.NE.AND P2, PT, R7.reuse, RZ, PT ;  /* 0x000000ff0700720c */ /* 0x040fe40003f45270 */
[----:B------:R-:W-:Y:S01]  /*04c0*/  ISETP.NE.AND P1, PT, R7, RZ, PT ;  /* 0x000000ff0700720c */ /* 0x000fe20003f25270 */
[----:B------:R-:W-:Y:S01]  /*04d0*/  IMAD.MOV R7, RZ, RZ, -R7 ;  /* 0x000000ffff077224 */ /* 0x000fe200078e0a07 */
[----:B------:R-:W-:Y:S01]  /*04e0*/  LOP3.LUT R4, R3, 0x7fffff, RZ, 0xc0, !PT ;  /* 0x007fffff03047812 */ /* 0x000fe200078ec0ff */
[CCC-:B------:R-:W-:Y:S01]  /*04f0*/  FFMA.RP R3, R0.reuse, R8.reuse, R9.reuse ;  /* 0x0000000800037223 */ /* 0x1c0fe20000008009 */
[----:B------:R-:W-:Y:S02]  /*0500*/  FFMA.RM R0, R0, R8, R9 ;  /* 0x0000000800007223 */ /* 0x000fe40000004009 */
[----:B------:R-:W-:-:S03]  /*0510*/  LOP3.LUT R4, R4, 0x800000, RZ, 0xfc, !PT ;  /* 0x0080000004047812 */ /* 0x000fc600078efcff */
[----:B------:R-:W-:Y:S02]  /*0520*/  FSETP.NEU.FTZ.AND P0, PT, R3, R0, PT ;  /* 0x000000000300720b */ /* 0x000fe40003f1d000 */
[----:B------:R-:W-:Y:S02]  /*0530*/  SHF.L.U32 R5, R4, R5, RZ ;  /* 0x0000000504057219 */ /* 0x000fe400000006ff */
[----:B------:R-:W-:Y:S02]  /*0540*/  SEL R3, R7, RZ, P2 ;  /* 0x000000ff07037207 */ /* 0x000fe40001000000 */
[----:B------:R-:W-:Y:S02]  /*0550*/  ISETP.NE.AND P1, PT, R5, RZ, P1 ;  /* 0x000000ff0500720c */ /* 0x000fe40000f25270 */
[----:B------:R-:W-:Y:S02]  /*0560*/  SHF.R.U32.HI R3, RZ, R3, R4 ;  /* 0x00000003ff037219 */ /* 0x000fe40000011604 */
[----:B------:R-:W-:-:S02]  /*0570*/  PLOP3.LUT P0, PT, P0, P1, PT, 0xf8, 0x8f ;  /* 0x00000000008f781c */ /* 0x000fc40000703f70 */
[----:B------:R-:W-:Y:S02]  /*0580*/  SHF.R.U32.HI R5, RZ, 0x1, R3 ;  /* 0x00000001ff057819 */ /* 0x000fe40000011603 */
[----:B------:R-:W-:-:S04]  /*0590*/  SEL R0, RZ, 0x1, !P0 ;  /* 0x00000001ff007807 */ /* 0x000fc80004000000 */
[----:B------:R-:W-:-:S04]  /*05a0*/  LOP3.LUT R0, R0, 0x1, R5, 0xf8, !PT ;  /* 0x0000000100007812 */ /* 0x000fc800078ef805 */
[----:B------:R-:W-:-:S05]  /*05b0*/  LOP3.LUT R0, R0, R3, RZ, 0xc0, !PT ;  /* 0x0000000300007212 */ /* 0x000fca00078ec0ff */
[----:B------:R-:W-:-:S05]  /*05c0*/  IMAD.IADD R5, R5, 0x1, R0 ;  /* 0x0000000105057824 */ /* 0x000fca00078e0200 */
[----:B------:R-:W-:Y:S01]  /*05d0*/  LOP3.LUT R6, R5, R6, RZ, 0xfc, !PT ;  /* 0x0000000605067212 */ /* 0x000fe200078efcff */
[----:B------:R-:W-:Y:S06]  /*05e0*/  BRA `(.L_x_9) ;  /* 0x0000000000347947 */ /* 0x000fec0003800000 */
.L_x_8:
[----:B------:R-:W-:-:S04]  /*05f0*/  LOP3.LUT R6, R6, 0x80000000, RZ, 0xc0, !PT ;  /* 0x8000000006067812 */ /* 0x000fc800078ec0ff */
[----:B------:R-:W-:Y:S01]  /*0600*/  LOP3.LUT R6, R6, 0x7f800000, RZ, 0xfc, !PT ;  /* 0x7f80000006067812 */ /* 0x000fe200078efcff */
[----:B------:R-:W-:Y:S06]  /*0610*/  BRA `(.L_x_9) ;  /* 0x0000000000287947 */ /* 0x000fec0003800000 */
.L_x_7:
[----:B------:R-:W-:Y:S01]  /*0620*/  IMAD R6, R4, 0x800000, R6 ;  /* 0x0080000004067824 */ /* 0x000fe200078e0206 */
[----:B------:R-:W-:Y:S06]  /*0630*/  BRA `(.L_x_9) ;  /* 0x0000000000207947 */ /* 0x000fec0003800000 */
.L_x_6:
[----:B------:R-:W-:-:S04]  /*0640*/  LOP3.LUT R6, R6, 0x80000000, R3, 0x48, !PT ;  /* 0x8000000006067812 */ /* 0x000fc800078e4803 */
[----:B------:R-:W-:Y:S01]  /*0650*/  LOP3.LUT R6, R6, 0x7f800000, RZ, 0xfc, !PT ;  /* 0x7f80000006067812 */ /* 0x000fe200078efcff */
[----:B------:R-:W-:Y:S06]  /*0660*/  BRA `(.L_x_9) ;  /* 0x0000000000147947 */ /* 0x000fec0003800000 */
.L_x_5:
[----:B------:R-:W-:Y:S01]  /*0670*/  LOP3.LUT R6, R6, 0x80000000, R3, 0x48, !PT ;  /* 0x8000000006067812 */ /* 0x000fe200078e4803 */
[----:B------:R-:W-:Y:S06]  /*0680*/  BRA `(.L_x_9) ;  /* 0x00000000000c7947 */ /* 0x000fec0003800000 */
.L_x_4:
[----:B------:R-:W0:Y:S01]  /*0690*/  MUFU.RSQ R6, -QNAN ;  /* 0xffc0000000067908 */ /* 0x000e220000001400 */
[----:B------:R-:W-:Y:S05]  /*06a0*/  BRA `(.L_x_9) ;  /* 0x0000000000047947 */ /* 0x000fea0003800000 */
.L_x_3:
[----:B------:R-:W-:-:S07]  /*06b0*/  FADD.FTZ R6, R0, -2 ;  /* 0xc000000000067421 */ /* 0x000fce0000010000 */
.L_x_9:
[----:B------:R-:W-:-:S04]  /*06c0*/  IMAD.MOV.U32 R3, RZ, RZ, 0x0 ;  /* 0x00000000ff037424 */ /* 0x000fc800078e00ff */
[----:B0-----:R-:W-:Y:S05]  /*06d0*/  RET.REL.NODEC R2 `(_Z11update_betaPfS_) ;  /* 0xfffffff802487950 */ /* 0x001fea0003c3ffff */
.L_x_10:
        /* <DEDUP_REMOVED lines=10> */
.L_x_13:


//--------------------- .text._Z15update_diagonalPfS_S_ --------------------------
	.section	.text._Z15update_diagonalPfS_S_,"ax",@progbits
	.align	128
        .global         _Z15update_diagonalPfS_S_
        .type           _Z15update_diagonalPfS_S_,@function
        .size           _Z15update_diagonalPfS_S_,(.L_x_16 - _Z15update_diagonalPfS_S_)
        .other          _Z15update_diagonalPfS_S_,@"STO_CUDA_ENTRY STV_DEFAULT"
_Z15update_diagonalPfS_S_:
.text._Z15update_diagonalPfS_S_:
[----:B------:R-:W-:Y:S01]  /*0000*/  LDC R1, c[0x0][0x37c] ;  /* 0x0000df00ff017b82 */ /* 0x000fe20000000800 */
[----:B------:R-:W0:Y:S02]  /*0010*/  S2R R0, SR_TID.X ;  /* 0x0000000000007919 */ /* 0x000e240000002100 */
[----:B0-----:R-:W-:-:S13]  /*0020*/  ISETP.NE.AND P0, PT, R0, 0x1, PT ;  /* 0x000000010000780c */ /* 0x001fda0003f05270 */
[----:B------:R-:W-:Y:S05]  /*0030*/  @P0 EXIT ;  /* 0x000000000000094d */ /* 0x000fea0003800000 */
[----:B------:R-:W0:Y:S01]  /*0040*/  LDC.64 R2, c[0x0][0x388] ;  /* 0x0000e200ff027b82 */ /* 0x000e220000000a00 */
[----:B------:R-:W0:Y:S02]  /*0050*/  LDCU.64 UR4, c[0x0][0x358] ;  /* 0x00006b00ff0477ac */ /* 0x000e240008000a00 */
[----:B0-----:R-:W2:Y:S02]  /*0060*/  LDG.E R0, desc[UR4][R2.64] ;  /* 0x0000000402007981 */ /* 0x001ea4000c1e1900 */
[----:B--2---:R-:W-:-:S13]  /*0070*/  FSETP.GT.AND P0, PT, R0, RZ, PT ;  /* 0x000000ff0000720b */ /* 0x004fda0003f04000 */
[----:B------:R-:W-:Y:S05]  /*0080*/  @!P0 BRA `(.L_x_11) ;  /* 0x0000000000188947 */ /* 0x000fea0003800000 */
[----:B------:R-:W0:Y:S02]  /*0090*/  LDC.64 R2, c[0x0][0x390] ;  /* 0x0000e400ff027b82 */ /* 0x000e240000000a00 */
[----:B0-----:R-:W2:Y:S06]  /*00a0*/  LDG.E R3, desc[UR4][R2.64] ;  /* 0x0000000402037981 */ /* 0x001eac000c1e1900 */
[----:B------:R-:W0:Y:S01]  /*00b0*/  LDC.64 R4, c[0x0][0x380] ;  /* 0x0000e000ff047b82 */ /* 0x000e220000000a00 */
[----:B--2---:R-:W-:-:S05]  /*00c0*/  FADD R7, R0, -R3 ;  /* 0x8000000300077221 */ /* 0x004fca0000000000 */
[----:B0-----:R-:W-:Y:S01]  /*00d0*/  STG.E desc[UR4][R4.64], R7 ;  /* 0x0000000704007986 */ /* 0x001fe2000c101904 */
[----:B------:R-:W-:Y:S05]  /*00e0*/  EXIT ;  /* 0x000000000000794d */ /* 0x000fea0003800000 */
.L_x_11:
[----:B------:R-:W0:Y:S02]  /*00f0*/  LDC.64 R2, c[0x0][0x390] ;  /* 0x0000e400ff027b82 */ /* 0x000e240000000a00 */
[----:B0-----:R-:W2:Y:S06]  /*0100*/  LDG.E R3, desc[UR4][R2.64] ;  /* 0x0000000402037981 */ /* 0x001eac000c1e1900 */
[----:B------:R-:W0:Y:S01]  /*0110*/  LDC.64 R4, c[0x0][0x380] ;  /* 0x0000e000ff047b82 */ /* 0x000e220000000a00 */
[----:B--2---:R-:W-:-:S05]  /*0120*/  FADD R7, R0, R3 ;  /* 0x0000000300077221 */ /* 0x004fca0000000000 */
[----:B0-----:R-:W-:Y:S01]  /*0130*/  STG.E desc[UR4][R4.64], R7 ;  /* 0x0000000704007986 */ /* 0x001fe2000c101904 */
[----:B------:R-:W-:Y:S05]  /*0140*/  EXIT ;  /* 0x000000000000794d */ /* 0x000fea0003800000 */
.L_x_12:
        /* <DEDUP_REMOVED lines=11> */
.L_x_16:


//--------------------- .nv.shared.reserved.0     --------------------------
	.section	.nv.shared.reserved.0,"aw",@nobits
	.weak		__nv_reservedSMEM_offset_0_alias
	.size		__nv_reservedSMEM_offset_0_alias, 0, 64
	.other		__nv_reservedSMEM_offset_0_alias,@"STO_CUDA_RESERVED_SHARED STV_DEFAULT"
__nv_reservedSMEM_offset_0_alias:
	.zero		0
	.zero		64


//--------------------- .nv.constant0._Z6mycopyPfS_i --------------------------
	.section	.nv.constant0._Z6mycopyPfS_i,"a",@progbits
	.sectionflags	@""
	.align	4
.nv.constant0._Z6mycopyPfS_i:
	.zero		916


//--------------------- .nv.constant0._Z11update_betaPfS_ --------------------------
	.section	.nv.constant0._Z11update_betaPfS_,"a",@progbits
	.sectionflags	@""
	.align	4
.nv.constant0._Z11update_betaPfS_:
	.zero		912


//--------------------- .nv.constant0._Z15update_diagonalPfS_S_ --------------------------
	.section	.nv.constant0._Z15update_diagonalPfS_S_,"a",@progbits
	.sectionflags	@""
	.align	4
.nv.constant0._Z15update_diagonalPfS_S_:
	.zero		920


//--------------------- SYMBOLS --------------------------

	.type		.nv.reservedSmem.offset0,@object
	.size		.nv.reservedSmem.offset0,0x4
